	.headerflags	@"EF_CUDA_TEXMODE_UNIFIED EF_CUDA_64BIT_ADDRESS EF_CUDA_ACCELERATORS EF_CUDA_SM90 EF_CUDA_VIRTUAL_SM(EF_CUDA_SM90)"
	.elftype	@"ET_EXEC"


//--------------------- .nv.info                  --------------------------
	.section	.nv.info,"",@"SHT_CUDA_INFO"
	.align	4


	//----- nvinfo : EIATTR_REGCOUNT
	.align		4
        /*0000*/ 	.byte	0x04, 0x2f
        /*0002*/ 	.short	(.L_3 - .L_2)
	.align		4
.L_2:
        /*0004*/ 	.word	index@(triton_poi_fused__native_batch_norm_legit_no_training_cat_relu_6)
        /*0008*/ 	.word	0x00000020


	//----- nvinfo : EIATTR_MIN_STACK_SIZE
	.align		4
.L_3:
        /*000c*/ 	.byte	0x04, 0x12
        /*000e*/ 	.short	(.L_5 - .L_4)
	.align		4
.L_4:
        /*0010*/ 	.word	index@(triton_poi_fused__native_batch_norm_legit_no_training_cat_relu_6)
        /*0014*/ 	.word	0x00000000


	//----- nvinfo : EIATTR_FRAME_SIZE
	.align		4
.L_5:
        /*0018*/ 	.byte	0x04, 0x11
        /*001a*/ 	.short	(.L_7 - .L_6)
	.align		4
.L_6:
        /*001c*/ 	.word	index@(triton_poi_fused__native_batch_norm_legit_no_training_cat_relu_6)
        /*0020*/ 	.word	0x00000000


	//----- nvinfo : EIATTR_MIN_STACK_SIZE
	.align		4
.L_7:
        /*0024*/ 	.byte	0x04, 0x12
        /*0026*/ 	.short	(.L_9 - .L_8)
	.align		4
.L_8:
        /*0028*/ 	.word	index@(triton_poi_fused__native_batch_norm_legit_no_training_cat_relu_6)
        /*002c*/ 	.word	0x00000000
.L_9:


//--------------------- .nv.info.triton_poi_fused__native_batch_norm_legit_no_training_cat_relu_6 --------------------------
	.section	.nv.info.triton_poi_fused__native_batch_norm_legit_no_training_cat_relu_6,"",@"SHT_CUDA_INFO"
	.sectionflags	@""
	.align	4


	//----- nvinfo : EIATTR_CUDA_API_VERSION
	.align		4
        /*0000*/ 	.byte	0x04, 0x37
        /*0002*/ 	.short	(.L_11 - .L_10)
.L_10:
        /*0004*/ 	.word	0x0000007c


	//----- nvinfo : EIATTR_KPARAM_INFO
	.align		4
.L_11:
        /*0008*/ 	.byte	0x04, 0x17
        /*000a*/ 	.short	(.L_13 - .L_12)
.L_12:
        /*000c*/ 	.word	0x00000000
        /*0010*/ 	.short	0x0008
        /*0012*/ 	.short	0x0040
        /*0014*/ 	.byte	0x00, 0xf0, 0x11, 0x00


	//----- nvinfo : EIATTR_KPARAM_INFO
	.align		4
.L_13:
        /*0018*/ 	.byte	0x04, 0x17
        /*001a*/ 	.short	(.L_15 - .L_14)
.L_14:
        /*001c*/ 	.word	0x00000000
        /*0020*/ 	.short	0x0007
        /*0022*/ 	.short	0x0038
        /*0024*/ 	.byte	0x00, 0xf4, 0x21, 0x00


	//----- nvinfo : EIATTR_KPARAM_INFO
	.align		4
.L_15:
        /*0028*/ 	.byte	0x04, 0x17
        /*002a*/ 	.short	(.L_17 - .L_16)
.L_16:
        /*002c*/ 	.word	0x00000000
        /*0030*/ 	.short	0x0006
        /*0032*/ 	.short	0x0030
        /*0034*/ 	.byte	0x00, 0xf4, 0x21, 0x00


	//----- nvinfo : EIATTR_KPARAM_INFO
	.align		4
.L_17:
        /*0038*/ 	.byte	0x04, 0x17
        /*003a*/ 	.short	(.L_19 - .L_18)
.L_18:
        /*003c*/ 	.word	0x00000000
        /*0040*/ 	.short	0x0005
        /*0042*/ 	.short	0x0028
        /*0044*/ 	.byte	0x00, 0xf4, 0x21, 0x00


	//----- nvinfo : EIATTR_KPARAM_INFO
	.align		4
.L_19:
        /*0048*/ 	.byte	0x04, 0x17
        /*004a*/ 	.short	(.L_21 - .L_20)
.L_20:
        /*004c*/ 	.word	0x00000000
        /*0050*/ 	.short	0x0004
        /*0052*/ 	.short	0x0020
        /*0054*/ 	.byte	0x00, 0xf4, 0x21, 0x00


	//----- nvinfo : EIATTR_KPARAM_INFO
	.align		4
.L_21:
        /*0058*/ 	.byte	0x04, 0x17
        /*005a*/ 	.short	(.L_23 - .L_22)
.L_22:
        /*005c*/ 	.word	0x00000000
        /*0060*/ 	.short	0x0003
        /*0062*/ 	.short	0x0018
        /*0064*/ 	.byte	0x00, 0xf4, 0x21, 0x00


	//----- nvinfo : EIATTR_KPARAM_INFO
	.align		4
.L_23:
        /*0068*/ 	.byte	0x04, 0x17
        /*006a*/ 	.short	(.L_25 - .L_24)
.L_24:
        /*006c*/ 	.word	0x00000000
        /*0070*/ 	.short	0x0002
        /*0072*/ 	.short	0x0010
        /*0074*/ 	.byte	0x00, 0xf4, 0x21, 0x00


	//----- nvinfo : EIATTR_KPARAM_INFO
	.align		4
.L_25:
        /*0078*/ 	.byte	0x04, 0x17
        /*007a*/ 	.short	(.L_27 - .L_26)
.L_26:
        /*007c*/ 	.word	0x00000000
        /*0080*/ 	.short	0x0001
        /*0082*/ 	.short	0x0008
        /*0084*/ 	.byte	0x00, 0xf4, 0x21, 0x00


	//----- nvinfo : EIATTR_KPARAM_INFO
	.align		4
.L_27:
        /*0088*/ 	.byte	0x04, 0x17
        /*008a*/ 	.short	(.L_29 - .L_28)
.L_28:
        /*008c*/ 	.word	0x00000000
        /*0090*/ 	.short	0x0000
        /*0092*/ 	.short	0x0000
        /*0094*/ 	.byte	0x00, 0xf4, 0x21, 0x00


	//----- nvinfo : EIATTR_SPARSE_MMA_MASK
	.align		4
.L_29:
        /*0098*/ 	.byte	0x03, 0x50
        /*009a*/ 	.short	0x0000


	//----- nvinfo : EIATTR_MAXREG_COUNT
	.align		4
        /*009c*/ 	.byte	0x03, 0x1b
        /*009e*/ 	.short	0x00ff


	//----- nvinfo : EIATTR_EXIT_INSTR_OFFSETS
	.align		4
        /*00a0*/ 	.byte	0x04, 0x1c
        /*00a2*/ 	.short	(.L_31 - .L_30)


	//   ....[0]....
.L_30:
        /*00a4*/ 	.word	0x00000b40


	//----- nvinfo : EIATTR_REQNTID
	.align		4
.L_31:
        /*00a8*/ 	.byte	0x04, 0x10
        /*00aa*/ 	.short	(.L_33 - .L_32)
.L_32:
        /*00ac*/ 	.word	0x00000080
        /*00b0*/ 	.word	0x00000001
        /*00b4*/ 	.word	0x00000001


	//----- nvinfo : EIATTR_CBANK_PARAM_SIZE
	.align		4
.L_33:
        /*00b8*/ 	.byte	0x03, 0x19
        /*00ba*/ 	.short	0x0044


	//----- nvinfo : EIATTR_PARAM_CBANK
	.align		4
        /*00bc*/ 	.byte	0x04, 0x0a
        /*00be*/ 	.short	(.L_35 - .L_34)
	.align		4
.L_34:
        /*00c0*/ 	.word	index@(.nv.constant0.triton_poi_fused__native_batch_norm_legit_no_training_cat_relu_6)
        /*00c4*/ 	.short	0x0210
        /*00c6*/ 	.short	0x0044


	//----- nvinfo : EIATTR_SW_WAR
	.align		4
.L_35:
        /*00c8*/ 	.byte	0x04, 0x36
        /*00ca*/ 	.short	(.L_37 - .L_36)
.L_36:
        /*00cc*/ 	.word	0x00000008
.L_37:


//--------------------- .nv.callgraph             --------------------------
	.section	.nv.callgraph,"",@"SHT_CUDA_CALLGRAPH"
	.align	4
	.sectionentsize	8
	.align		4
        /*0000*/ 	.word	0x00000000
	.align		4
        /*0004*/ 	.word	0xffffffff
	.align		4
        /*0008*/ 	.word	0x00000000
	.align		4
        /*000c*/ 	.word	0xfffffffe
	.align		4
        /*0010*/ 	.word	0x00000000
	.align		4
        /*0014*/ 	.word	0xfffffffd
	.align		4
        /*0018*/ 	.word	0x00000000
	.align		4
        /*001c*/ 	.word	0xfffffffc


//--------------------- .nv.constant4             --------------------------
	.section	.nv.constant4,"a",@progbits
	.align	8
	.align		8
.nv.constant4:
        /*0000*/ 	.dword	_$_str
	.align		8
        /*0008*/ 	.dword	_$_str_$_2


//--------------------- .text.triton_poi_fused__native_batch_norm_legit_no_training_cat_relu_6 --------------------------
	.section	.text.triton_poi_fused__native_batch_norm_legit_no_training_cat_relu_6,"ax",@progbits
	.align	128
        .global         triton_poi_fused__native_batch_norm_legit_no_training_cat_relu_6
        .type           triton_poi_fused__native_batch_norm_legit_no_training_cat_relu_6,@function
        .size           triton_poi_fused__native_batch_norm_legit_no_training_cat_relu_6,(.L_x_1 - triton_poi_fused__native_batch_norm_legit_no_training_cat_relu_6)
        .other          triton_poi_fused__native_batch_norm_legit_no_training_cat_relu_6,@"STO_CUDA_ENTRY STV_DEFAULT"
triton_poi_fused__native_batch_norm_legit_no_training_cat_relu_6:
.text.triton_poi_fused__native_batch_norm_legit_no_training_cat_relu_6:
[----:B------:R-:W-:Y:S01]  /*0000*/  LDC R1, c[0x0][0x28] ;  /* 0x00000a00ff017b82 */ /* 0x000fe20000000800 */
[----:B------:R-:W1:Y:S07]  /*0010*/  S2R R0, SR_TID.X ;  /* 0x0000000000007919 */ /* 0x000e6e0000002100 */
[----:B------:R-:W2:Y:S01]  /*0020*/  LDC.64 R2, c[0x0][0x228] ;  /* 0x00008a00ff027b82 */ /* 0x000ea20000000a00 */
[----:B------:R-:W-:Y:S01]  /*0030*/  ULDC.64 UR4, c[0x0][0x208] ;  /* 0x0000820000047ab9 */ /* 0x000fe20000000a00 */
[----:B------:R-:W3:Y:S01]  /*0040*/  S2R R21, SR_CTAID.X ;  /* 0x0000000000157919 */ /* 0x000ee20000002500 */
[----:B------:R-:W-:Y:S01]  /*0050*/  IMAD.MOV.U32 R12, RZ, RZ, 0x3e800000 ;  /* 0x3e800000ff0c7424 */ /* 0x000fe200078e00ff */
[----:B------:R-:W-:-:S04]  /*0060*/  ULDC.64 UR6, c[0x0][0x218] ;  /* 0x0000860000067ab9 */ /* 0x000fc80000000a00 */
[----:B------:R-:W4:Y:S08]  /*0070*/  LDC.64 R28, c[0x0][0x238] ;  /* 0x00008e00ff1c7b82 */ /* 0x000f300000000a00 */
[----:B------:R-:W5:Y:S01]  /*0080*/  LDC.64 R16, c[0x0][0x210] ;  /* 0x00008400ff107b82 */ /* 0x000f620000000a00 */
[----:B-1----:R-:W-:Y:S01]  /*0090*/  IMAD.SHL.U32 R0, R0, 0x4, RZ ;  /* 0x0000000400007824 */ /* 0x002fe200078e00ff */
[----:B---3--:R-:W-:-:S04]  /*00a0*/  SHF.R.S32.HI R5, RZ, 0x15, R21 ;  /* 0x00000015ff057819 */ /* 0x008fc80000011415 */
[----:B------:R-:W-:Y:S02]  /*00b0*/  LOP3.LUT R0, R0, 0x1fc, RZ, 0xc0, !PT ;  /* 0x000001fc00007812 */ /* 0x000fe400078ec0ff */
[----:B------:R-:W-:-:S03]  /*00c0*/  SGXT R5, R5, 0x1 ;  /* 0x000000010505781a */ /* 0x000fc60000000200 */
[----:B------:R-:W-:-:S04]  /*00d0*/  IMAD R21, R21, 0x400, R0 ;  /* 0x0000040015157824 */ /* 0x000fc800078e0200 */
[----:B------:R-:W-:Y:S01]  /*00e0*/  VIADD R0, R21, 0x200 ;  /* 0x0000020015007836 */ /* 0x000fe20000000000 */
[----:B------:R-:W-:-:S04]  /*00f0*/  LEA.HI R4, R5, R21, RZ, 0x8 ;  /* 0x0000001505047211 */ /* 0x000fc800078f40ff */
[----:B------:R-:W-:Y:S02]  /*0100*/  SHF.R.S32.HI R27, RZ, 0x8, R4 ;  /* 0x00000008ff1b7819 */ /* 0x000fe40000011404 */
[----:B------:R-:W-:-:S03]  /*0110*/  LEA.HI R5, R5, R0, RZ, 0x8 ;  /* 0x0000000005057211 */ /* 0x000fc600078f40ff */
[----:B------:R-:W-:Y:S01]  /*0120*/  IMAD.HI R7, R27, 0x66666667, RZ ;  /* 0x666666671b077827 */ /* 0x000fe200078e02ff */
[----:B------:R-:W-:-:S04]  /*0130*/  SHF.R.S32.HI R5, RZ, 0x8, R5 ;  /* 0x00000008ff057819 */ /* 0x000fc80000011405 */
[----:B------:R-:W-:Y:S01]  /*0140*/  SHF.R.U32.HI R8, RZ, 0x1f, R7 ;  /* 0x0000001fff087819 */ /* 0x000fe20000011607 */
[----:B------:R-:W-:-:S03]  /*0150*/  IMAD.HI R6, R5, 0x66666667, RZ ;  /* 0x6666666705067827 */ /* 0x000fc600078e02ff */
[----:B------:R-:W-:Y:S02]  /*0160*/  LEA.HI.SX32 R8, R7, R8, 0x1a ;  /* 0x0000000807087211 */ /* 0x000fe400078fd2ff */
[----:B------:R-:W-:-:S03]  /*0170*/  SHF.R.U32.HI R7, RZ, 0x1f, R6 ;  /* 0x0000001fff077819 */ /* 0x000fc60000011606 */
[----:B------:R-:W-:Y:S01]  /*0180*/  IMAD R27, R8, -0xa0, R27 ;  /* 0xffffff60081b7824 */ /* 0x000fe200078e021b */
[----:B------:R-:W-:-:S03]  /*0190*/  LEA.HI.SX32 R8, R6, R7, 0x1a ;  /* 0x0000000706087211 */ /* 0x000fc600078fd2ff */
[----:B--2---:R-:W-:-:S04]  /*01a0*/  IMAD.WIDE R6, R27, 0x4, R2 ;  /* 0x000000041b067825 */ /* 0x004fc800078e0202 */
[----:B------:R-:W-:Y:S02]  /*01b0*/  IMAD R25, R8, -0xa0, R5 ;  /* 0xffffff6008197824 */ /* 0x000fe400078e0205 */
[----:B------:R1:W2:Y:S02]  /*01c0*/  LDG.E.EL R6, desc[UR4][R6.64] ;  /* 0x0000000406067981 */ /* 0x0002a4000c2e1900 */
[----:B------:R-:W-:-:S06]  /*01d0*/  IMAD.WIDE R2, R25, 0x4, R2 ;  /* 0x0000000419027825 */ /* 0x000fcc00078e0202 */
[----:B------:R-:W3:Y:S01]  /*01e0*/  LDG.E.EL R2, desc[UR4][R2.64] ;  /* 0x0000000402027981 */ /* 0x000ee2000c2e1900 */
[----:B------:R-:W-:Y:S01]  /*01f0*/  IMAD.HI R14, R21, 0x66666667, RZ ;  /* 0x66666667150e7827 */ /* 0x000fe200078e02ff */
[----:B------:R-:W-:-:S03]  /*0200*/  LOP3.LUT R4, R4, 0xffffff00, RZ, 0xc0, !PT ;  /* 0xffffff0004047812 */ /* 0x000fc600078ec0ff */
[----:B------:R-:W-:Y:S01]  /*0210*/  IMAD.HI R8, R0, 0x66666667, RZ ;  /* 0x6666666700087827 */ /* 0x000fe200078e02ff */
[----:B------:R-:W-:-:S03]  /*0220*/  SHF.R.U32.HI R9, RZ, 0x1f, R14 ;  /* 0x0000001fff097819 */ /* 0x000fc6000001160e */
[----:B------:R-:W-:Y:S01]  /*0230*/  IMAD.IADD R19, R21, 0x1, -R4 ;  /* 0x0000000115137824 */ /* 0x000fe200078e0a04 */
[----:B------:R-:W-:Y:S02]  /*0240*/  LEA.HI.SX32 R14, R14, R9, 0x12 ;  /* 0x000000090e0e7211 */ /* 0x000fe400078f92ff */
[----:B-1----:R-:W-:Y:S02]  /*0250*/  SHF.R.U32.HI R7, RZ, 0x1f, R8 ;  /* 0x0000001fff077819 */ /* 0x002fe40000011608 */
[----:B------:R-:W-:Y:S01]  /*0260*/  SHF.R.S32.HI R18, RZ, 0x1f, R19 ;  /* 0x0000001fff127819 */ /* 0x000fe20000011413 */
[----:B------:R-:W-:Y:S01]  /*0270*/  IMAD.SHL.U32 R4, R14, 0x2000, RZ ;  /* 0x000020000e047824 */ /* 0x000fe200078e00ff */
[----:B------:R-:W-:-:S04]  /*0280*/  LEA.HI.SX32 R11, R8, R7, 0x12 ;  /* 0x00000007080b7211 */ /* 0x000fc800078f92ff */
[----:B------:R-:W-:Y:S01]  /*0290*/  SHF.R.S32.HI R8, RZ, 0x1f, R4 ;  /* 0x0000001fff087819 */ /* 0x000fe20000011404 */
[----:B------:R-:W-:-:S04]  /*02a0*/  IMAD R0, R11, -0xa000, R0 ;  /* 0xffff60000b007824 */ /* 0x000fc800078e0200 */
[C---:B------:R-:W-:Y:S02]  /*02b0*/  IMAD R15, R11.reuse, 0x8000, R0 ;  /* 0x000080000b0f7824 */ /* 0x040fe400078e0200 */
[----:B------:R-:W-:Y:S02]  /*02c0*/  IMAD.SHL.U32 R11, R11, 0x2000, RZ ;  /* 0x000020000b0b7824 */ /* 0x000fe400078e00ff */
[----:B------:R-:W-:-:S03]  /*02d0*/  IMAD.SHL.U32 R0, R25, 0x100, RZ ;  /* 0x0000010019007824 */ /* 0x000fc600078e00ff */
[----:B------:R-:W-:Y:S01]  /*02e0*/  SHF.R.S32.HI R13, RZ, 0x1f, R11 ;  /* 0x0000001fff0d7819 */ /* 0x000fe2000001140b */
[----:B------:R-:W-:-:S04]  /*02f0*/  IMAD R22, R14, -0xa000, R21 ;  /* 0xffff60000e167824 */ /* 0x000fc800078e0215 */
[----:B------:R-:W-:Y:S02]  /*0300*/  IMAD R14, R14, 0x8000, R22 ;  /* 0x000080000e0e7824 */ /* 0x000fe400078e0216 */
[----:B--2---:R-:W-:Y:S01]  /*0310*/  FADD R10, R6, 9.9999997473787516356e-06 ;  /* 0x3727c5ac060a7421 */ /* 0x004fe20000000000 */
[----:B------:R-:W-:-:S05]  /*0320*/  IMAD.SHL.U32 R6, R27, 0x100, RZ ;  /* 0x000001001b067824 */ /* 0x000fca00078e00ff */
[----:B------:R-:W1:Y:S01]  /*0330*/  MUFU.SQRT R10, R10 ;  /* 0x0000000a000a7308 */ /* 0x000e620000002000 */
[-C--:B------:R-:W-:Y:S01]  /*0340*/  IADD3 R4, P4, P5, R6, R19.reuse, R4 ;  /* 0x0000001306047210 */ /* 0x080fe20007d9e004 */
[----:B---3--:R-:W-:Y:S01]  /*0350*/  FADD R5, R2, 9.9999997473787516356e-06 ;  /* 0x3727c5ac02057421 */ /* 0x008fe20000000000 */
[----:B------:R-:W-:Y:S01]  /*0360*/  SHF.R.S32.HI R7, RZ, 0x1f, R6 ;  /* 0x0000001fff077819 */ /* 0x000fe20000011406 */
[----:B------:R-:W2:Y:S03]  /*0370*/  LDC.64 R2, c[0x0][0x220] ;  /* 0x00008800ff027b82 */ /* 0x000ea60000000a00 */
[----:B------:R-:W-:Y:S01]  /*0380*/  IADD3.X R7, R7, R18, R8, P4, P5 ;  /* 0x0000001207077210 */ /* 0x000fe200027ea408 */
[----:B------:R-:W3:Y:S01]  /*0390*/  MUFU.SQRT R5, R5 ;  /* 0x0000000500057308 */ /* 0x000ee20000002000 */
[----:B------:R-:W-:Y:S02]  /*03a0*/  IADD3 R19, P4, P5, R0, R19, R11 ;  /* 0x0000001300137210 */ /* 0x000fe40007d9e00b */
[----:B------:R-:W-:Y:S01]  /*03b0*/  SHF.R.S32.HI R11, RZ, 0x1f, R0 ;  /* 0x0000001fff0b7819 */ /* 0x000fe20000011400 */
[----:B------:R-:W4:Y:S01]  /*03c0*/  LDC.64 R8, c[0x0][0x230] ;  /* 0x00008c00ff087b82 */ /* 0x000f220000000a00 */
[----:B-1----:R-:W-:-:S02]  /*03d0*/  FSETP.GT.AND P2, PT, R10, 8.50705917302346158658e+37, PT ;  /* 0x7e8000000a00780b */ /* 0x002fc40003f44000 */
[----:B------:R-:W-:Y:S02]  /*03e0*/  FSETP.GEU.AND P0, PT, R10, 1.175494350822287508e-38, PT ;  /* 0x008000000a00780b */ /* 0x000fe40003f0e000 */
[----:B------:R-:W-:Y:S02]  /*03f0*/  FSEL R6, R12, 1, P2 ;  /* 0x3f8000000c067808 */ /* 0x000fe40001000000 */
[----:B------:R-:W-:Y:S02]  /*0400*/  IADD3.X R18, R11, R18, R13, P4, P5 ;  /* 0x000000120b127210 */ /* 0x000fe400027ea40d */
[C---:B---3--:R-:W-:Y:S02]  /*0410*/  FSETP.GT.AND P3, PT, R5.reuse, 8.50705917302346158658e+37, PT ;  /* 0x7e8000000500780b */ /* 0x048fe40003f64000 */
[----:B------:R-:W-:-:S03]  /*0420*/  FSETP.GEU.AND P1, PT, R5, 1.175494350822287508e-38, PT ;  /* 0x008000000500780b */ /* 0x000fc60003f2e000 */
[----:B------:R-:W-:Y:S02]  /*0430*/  @P2 FMUL R10, R10, 0.25 ;  /* 0x3e8000000a0a2820 */ /* 0x000fe40000400000 */
[----:B------:R-:W-:Y:S02]  /*0440*/  @!P0 FMUL R6, R6, 16777216 ;  /* 0x4b80000006068820 */ /* 0x000fe40000400000 */
[----:B------:R-:W-:-:S04]  /*0450*/  @!P0 FMUL R10, R10, 16777216 ;  /* 0x4b8000000a0a8820 */ /* 0x000fc80000400000 */
[----:B------:R-:W-:Y:S01]  /*0460*/  @P3 FMUL R5, R5, 0.25 ;  /* 0x3e80000005053820 */ /* 0x000fe20000400000 */
[----:B------:R1:W3:Y:S03]  /*0470*/  MUFU.RCP R23, R10 ;  /* 0x0000000a00177308 */ /* 0x0002e60000001000 */
[----:B------:R-:W-:-:S06]  /*0480*/  @!P1 FMUL R5, R5, 16777216 ;  /* 0x4b80000005059820 */ /* 0x000fcc0000400000 */
[----:B------:R-:W4:Y:S01]  /*0490*/  MUFU.RCP R5, R5 ;  /* 0x0000000500057308 */ /* 0x000f220000001000 */
[----:B-1----:R-:W-:Y:S02]  /*04a0*/  FSEL R10, R12, 1, P3 ;  /* 0x3f8000000c0a7808 */ /* 0x002fe40001800000 */
[----:B------:R-:W-:-:S03]  /*04b0*/  LEA R12, P2, R4, UR6, 0x2 ;  /* 0x00000006040c7c11 */ /* 0x000fc6000f8410ff */
[----:B------:R-:W-:Y:S01]  /*04c0*/  @!P1 FMUL R10, R10, 16777216 ;  /* 0x4b8000000a0a9820 */ /* 0x000fe20000400000 */
[----:B------:R-:W-:Y:S01]  /*04d0*/  LEA.HI.X R13, R4, UR7, R7, 0x2, P2 ;  /* 0x00000007040d7c11 */ /* 0x000fe200090f1407 */
[----:B---3--:R-:W-:Y:S01]  /*04e0*/  FMUL R23, R23, R6 ;  /* 0x0000000617177220 */ /* 0x008fe20000400000 */
[C-C-:B--2---:R-:W-:Y:S01]  /*04f0*/  IMAD.WIDE R6, R27.reuse, 0x4, R2.reuse ;  /* 0x000000041b067825 */ /* 0x144fe200078e0202 */
[C---:B------:R-:W-:Y:S02]  /*0500*/  ISETP.GT.AND P0, PT, R27.reuse, 0x7f, PT ;  /* 0x0000007f1b00780c */ /* 0x040fe40003f04270 */
[----:B------:R-:W-:Y:S01]  /*0510*/  ISETP.GE.AND P3, PT, R27, 0x80, PT ;  /* 0x000000801b00780c */ /* 0x000fe20003f66270 */
[----:B------:R-:W-:Y:S01]  /*0520*/  IMAD.WIDE R2, R25, 0x4, R2 ;  /* 0x0000000419027825 */ /* 0x000fe200078e0202 */
[----:B------:R1:W2:Y:S03]  /*0530*/  LDG.E.EL R24, desc[UR4][R6.64] ;  /* 0x0000000406187981 */ /* 0x0002a6000c2e1900 */
[----:B0---4-:R-:W-:Y:S01]  /*0540*/  FMUL R0, R5, R10 ;  /* 0x0000000a05007220 */ /* 0x011fe20000400000 */
[--C-:B------:R-:W-:Y:S01]  /*0550*/  IMAD.WIDE R10, R27, 0x4, R8.reuse ;  /* 0x000000041b0a7825 */ /* 0x100fe200078e0208 */
[----:B------:R-:W3:Y:S03]  /*0560*/  LDG.E.EL R2, desc[UR4][R2.64] ;  /* 0x0000000402027981 */ /* 0x000ee6000c2e1900 */
[----:B------:R-:W-:-:S04]  /*0570*/  IMAD.WIDE R8, R25, 0x4, R8 ;  /* 0x0000000419087825 */ /* 0x000fc800078e0208 */
[----:B------:R-:W-:Y:S01]  /*0580*/  IMAD.WIDE R26, R27, 0x4, R28 ;  /* 0x000000041b1a7825 */ /* 0x000fe200078e021c */
[----:B------:R0:W4:Y:S01]  /*0590*/  LDG.E.EL R20, desc[UR4][R8.64] ;  /* 0x0000000408147981 */ /* 0x000122000c2e1900 */
[----:B------:R-:W-:Y:S02]  /*05a0*/  CS2R R4, SRZ ;  /* 0x0000000000047805 */ /* 0x000fe4000001ff00 */
[----:B-1----:R-:W-:Y:S01]  /*05b0*/  CS2R R6, SRZ ;  /* 0x0000000000067805 */ /* 0x002fe2000001ff00 */
[----:B------:R1:W2:Y:S04]  /*05c0*/  LDG.E.EL R3, desc[UR4][R10.64] ;  /* 0x000000040a037981 */ /* 0x0002a8000c2e1900 */
[----:B------:R5:W2:Y:S01]  /*05d0*/  LDG.E.EL R22, desc[UR4][R26.64] ;  /* 0x000000041a167981 */ /* 0x000aa2000c2e1900 */
[----:B0-----:R-:W-:-:S03]  /*05e0*/  CS2R R8, SRZ ;  /* 0x0000000000087805 */ /* 0x001fc6000001ff00 */
[----:B------:R0:W2:Y:S01]  /*05f0*/  @P0 LDG.E.128 R4, desc[UR4][R12.64+-0x20000] ;  /* 0xfe0000040c040981 */ /* 0x0000a2000c1e1d00 */
[----:B-1----:R-:W-:Y:S01]  /*0600*/  CS2R R10, SRZ ;  /* 0x00000000000a7805 */ /* 0x002fe2000001ff00 */
[----:B-----5:R-:W-:-:S05]  /*0610*/  IMAD.WIDE R26, R14, 0x4, R16 ;  /* 0x000000040e1a7825 */ /* 0x020fca00078e0210 */
[----:B------:R1:W5:Y:S01]  /*0620*/  @!P3 LDG.E.128 R8, desc[UR4][R26.64] ;  /* 0x000000041a08b981 */ /* 0x000362000c1e1d00 */
[----:B------:R-:W-:Y:S01]  /*0630*/  ISETP.GE.AND P2, PT, R25, 0x80, PT ;  /* 0x000000801900780c */ /* 0x000fe20003f46270 */
[----:B------:R-:W-:Y:S01]  /*0640*/  IMAD.WIDE R16, R15, 0x4, R16 ;  /* 0x000000040f107825 */ /* 0x000fe200078e0210 */
[----:B------:R-:W-:Y:S02]  /*0650*/  ISETP.GT.AND P1, PT, R25, 0x7f, PT ;  /* 0x0000007f1900780c */ /* 0x000fe40003f24270 */
[----:B0-----:R-:W-:Y:S02]  /*0660*/  CS2R R12, SRZ ;  /* 0x00000000000c7805 */ /* 0x001fe4000001ff00 */
[----:B------:R-:W-:Y:S02]  /*0670*/  CS2R R14, SRZ ;  /* 0x00000000000e7805 */ /* 0x000fe4000001ff00 */
[----:B-1----:R-:W-:-:S05]  /*0680*/  LEA R26, P4, R19, UR6, 0x2 ;  /* 0x00000006131a7c11 */ /* 0x002fca000f8810ff */
[----:B------:R0:W3:Y:S01]  /*0690*/  @!P2 LDG.E.128 R12, desc[UR4][R16.64] ;  /* 0x00000004100ca981 */ /* 0x0000e2000c1e1d00 */
[----:B------:R-:W-:Y:S02]  /*06a0*/  LEA.HI.X R27, R19, UR7, R18, 0x2, P4 ;  /* 0x00000007131b7c11 */ /* 0x000fe4000a0f1412 */
[----:B------:R-:W-:Y:S02]  /*06b0*/  CS2R R18, SRZ ;  /* 0x0000000000127805 */ /* 0x000fe4000001ff00 */
[----:B0-----:R-:W-:-:S06]  /*06c0*/  CS2R R16, SRZ ;  /* 0x0000000000107805 */ /* 0x001fcc000001ff00 */
[----:B------:R0:W3:Y:S01]  /*06d0*/  @P1 LDG.E.128 R16, desc[UR4][R26.64+-0x20000] ;  /* 0xfe0000041a101981 */ /* 0x0000e2000c1e1d00 */
[----:B------:R-:W-:-:S05]  /*06e0*/  IMAD.WIDE R28, R25, 0x4, R28 ;  /* 0x00000004191c7825 */ /* 0x000fca00078e021c */
[----:B------:R1:W4:Y:S01]  /*06f0*/  LDG.E.EL R25, desc[UR4][R28.64] ;  /* 0x000000041c197981 */ /* 0x000322000c2e1900 */
[----:B--2---:R-:W-:Y:S02]  /*0700*/  SEL R4, R4, RZ, P0 ;  /* 0x000000ff04047207 */ /* 0x004fe40000000000 */
[----:B0-----:R-:W-:Y:S02]  /*0710*/  SEL R26, R7, RZ, P0 ;  /* 0x000000ff071a7207 */ /* 0x001fe40000000000 */
[----:B-----5:R-:W-:-:S04]  /*0720*/  SEL R8, R8, RZ, !P3 ;  /* 0x000000ff08087207 */ /* 0x020fc80005800000 */
[----:B------:R-:W-:Y:S02]  /*0730*/  SEL R4, R8, R4, !P3 ;  /* 0x0000000408047207 */ /* 0x000fe40005800000 */
[----:B------:R-:W-:Y:S02]  /*0740*/  SEL R8, R5, RZ, P0 ;  /* 0x000000ff05087207 */ /* 0x000fe40000000000 */
[----:B------:R-:W-:Y:S02]  /*0750*/  SEL R5, R9, RZ, !P3 ;  /* 0x000000ff09057207 */ /* 0x000fe40005800000 */
[----:B------:R-:W-:Y:S02]  /*0760*/  SEL R6, R6, RZ, P0 ;  /* 0x000000ff06067207 */ /* 0x000fe40000000000 */
[----:B------:R-:W-:Y:S02]  /*0770*/  SEL R7, R11, RZ, !P3 ;  /* 0x000000ff0b077207 */ /* 0x000fe40005800000 */
[----:B------:R-:W-:-:S02]  /*0780*/  SEL R9, R10, RZ, !P3 ;  /* 0x000000ff0a097207 */ /* 0x000fc40005800000 */
[----:B------:R-:W-:Y:S02]  /*0790*/  SEL R5, R5, R8, !P3 ;  /* 0x0000000805057207 */ /* 0x000fe40005800000 */
[----:B------:R-:W-:Y:S02]  /*07a0*/  SEL R7, R7, R26, !P3 ;  /* 0x0000001a07077207 */ /* 0x000fe40005800000 */
[----:B------:R-:W-:Y:S01]  /*07b0*/  SEL R6, R9, R6, !P3 ;  /* 0x0000000609067207 */ /* 0x000fe20005800000 */
[C---:B------:R-:W-:Y:S01]  /*07c0*/  FADD R10, -R24.reuse, R5 ;  /* 0x00000005180a7221 */ /* 0x040fe20000000100 */
[C---:B------:R-:W-:Y:S01]  /*07d0*/  FADD R8, -R24.reuse, R4 ;  /* 0x0000000418087221 */ /* 0x040fe20000000100 */
[C---:B-1----:R-:W-:Y:S02]  /*07e0*/  FADD R28, -R24.reuse, R7 ;  /* 0x00000007181c7221 */ /* 0x042fe40000000100 */
[----:B------:R-:W-:Y:S01]  /*07f0*/  FADD R26, -R24, R6 ;  /* 0x00000006181a7221 */ /* 0x000fe20000000100 */
[----:B------:R-:W-:-:S02]  /*0800*/  FMUL R24, R23, R10 ;  /* 0x0000000a17187220 */ /* 0x000fc40000400000 */
[----:B------:R-:W0:Y:S01]  /*0810*/  LDC.64 R10, c[0x0][0x240] ;  /* 0x00009000ff0a7b82 */ /* 0x000e220000000a00 */
[C---:B------:R-:W-:Y:S01]  /*0820*/  FMUL R29, R23.reuse, R28 ;  /* 0x0000001c171d7220 */ /* 0x040fe20000400000 */
[C---:B------:R-:W-:Y:S01]  /*0830*/  FMUL R27, R23.reuse, R26 ;  /* 0x0000001a171b7220 */ /* 0x040fe20000400000 */
[----:B------:R-:W-:Y:S01]  /*0840*/  FMUL R23, R23, R8 ;  /* 0x0000000817177220 */ /* 0x000fe20000400000 */
[----:B---3--:R-:W-:Y:S02]  /*0850*/  SEL R12, R12, RZ, !P2 ;  /* 0x000000ff0c0c7207 */ /* 0x008fe40005000000 */
[----:B------:R-:W-:Y:S02]  /*0860*/  SEL R13, R13, RZ, !P2 ;  /* 0x000000ff0d0d7207 */ /* 0x000fe40005000000 */
[----:B------:R-:W1:Y:S01]  /*0870*/  LDC.64 R8, c[0x0][0x248] ;  /* 0x00009200ff087b82 */ /* 0x000e620000000a00 */
[----:B------:R-:W-:Y:S02]  /*0880*/  SEL R14, R14, RZ, !P2 ;  /* 0x000000ff0e0e7207 */ /* 0x000fe40005000000 */
[----:B------:R-:W-:-:S02]  /*0890*/  @P2 SEL R12, R16, RZ, P1 ;  /* 0x000000ff100c2207 */ /* 0x000fc40000800000 */
[----:B------:R-:W-:Y:S02]  /*08a0*/  @P2 SEL R13, R17, RZ, P1 ;  /* 0x000000ff110d2207 */ /* 0x000fe40000800000 */
[----:B------:R-:W-:Y:S02]  /*08b0*/  SEL R15, R15, RZ, !P2 ;  /* 0x000000ff0f0f7207 */ /* 0x000fe40005000000 */
[----:B------:R-:W-:Y:S02]  /*08c0*/  @P2 SEL R14, R18, RZ, P1 ;  /* 0x000000ff120e2207 */ /* 0x000fe40000800000 */
[----:B------:R-:W-:Y:S01]  /*08d0*/  @P2 SEL R15, R19, RZ, P1 ;  /* 0x000000ff130f2207 */ /* 0x000fe20000800000 */
[C-C-:B------:R-:W-:Y:S01]  /*08e0*/  FFMA R24, R3.reuse, R24, R22.reuse ;  /* 0x0000001803187223 */ /* 0x140fe20000000016 */
[C-C-:B------:R-:W-:Y:S01]  /*08f0*/  FFMA R23, R3.reuse, R23, R22.reuse ;  /* 0x0000001703177223 */ /* 0x140fe20000000016 */
[C-C-:B------:R-:W-:Y:S01]  /*0900*/  FFMA R27, R3.reuse, R27, R22.reuse ;  /* 0x0000001b031b7223 */ /* 0x140fe20000000016 */
[----:B------:R-:W-:Y:S01]  /*0910*/  FFMA R29, R3, R29, R22 ;  /* 0x0000001d031d7223 */ /* 0x000fe20000000016 */
[C---:B------:R-:W-:Y:S01]  /*0920*/  FADD R17, -R2.reuse, R13 ;  /* 0x0000000d02117221 */ /* 0x040fe20000000100 */
[C---:B------:R-:W-:Y:S01]  /*0930*/  FADD R3, -R2.reuse, R12 ;  /* 0x0000000c02037221 */ /* 0x040fe20000000100 */
[C---:B------:R-:W-:Y:S01]  /*0940*/  FADD R19, -R2.reuse, R14 ;  /* 0x0000000e02137221 */ /* 0x040fe20000000100 */
[----:B------:R-:W-:Y:S01]  /*0950*/  FADD R2, -R2, R15 ;  /* 0x0000000f02027221 */ /* 0x000fe20000000100 */
[C---:B------:R-:W-:Y:S01]  /*0960*/  FMUL R17, R0.reuse, R17 ;  /* 0x0000001100117220 */ /* 0x040fe20000400000 */
[C---:B------:R-:W-:Y:S01]  /*0970*/  FMUL R16, R0.reuse, R3 ;  /* 0x0000000300107220 */ /* 0x040fe20000400000 */
[C---:B------:R-:W-:Y:S01]  /*0980*/  FMUL R18, R0.reuse, R19 ;  /* 0x0000001300127220 */ /* 0x040fe20000400000 */
[----:B------:R-:W-:Y:S01]  /*0990*/  FMUL R2, R0, R2 ;  /* 0x0000000200027220 */ /* 0x000fe20000400000 */
[C-C-:B----4-:R-:W-:Y:S01]  /*09a0*/  FFMA R0, R20.reuse, R17, R25.reuse ;  /* 0x0000001114007223 */ /* 0x150fe20000000019 */
[C-C-:B------:R-:W-:Y:S01]  /*09b0*/  FFMA R16, R20.reuse, R16, R25.reuse ;  /* 0x0000001014107223 */ /* 0x140fe20000000019 */
[C-C-:B------:R-:W-:Y:S01]  /*09c0*/  FFMA R18, R20.reuse, R18, R25.reuse ;  /* 0x0000001214127223 */ /* 0x140fe20000000019 */
[----:B------:R-:W-:Y:S01]  /*09d0*/  FFMA R19, R20, R2, R25 ;  /* 0x0000000214137223 */ /* 0x000fe20000000019 */
[----:B------:R-:W-:Y:S01]  /*09e0*/  FSETP.GEU.AND P6, PT, R29, RZ, PT ;  /* 0x000000ff1d00720b */ /* 0x000fe20003fce000 */
[----:B0-----:R-:W-:Y:S01]  /*09f0*/  IMAD.WIDE R2, R21, 0x4, R10 ;  /* 0x0000000415027825 */ /* 0x001fe200078e020a */
[----:B------:R-:W-:-:S02]  /*0a00*/  FSETP.GEU.AND P0, PT, R27, RZ, PT ;  /* 0x000000ff1b00720b */ /* 0x000fc40003f0e000 */
[----:B------:R-:W-:Y:S02]  /*0a10*/  SEL R11, R29, RZ, P6 ;  /* 0x000000ff1d0b7207 */ /* 0x000fe40003000000 */
[----:B------:R-:W-:Y:S02]  /*0a20*/  FSETP.GEU.AND P1, PT, R24, RZ, PT ;  /* 0x000000ff1800720b */ /* 0x000fe40003f2e000 */
[----:B------:R-:W-:Y:S02]  /*0a30*/  FSETP.GEU.AND P2, PT, R23, RZ, PT ;  /* 0x000000ff1700720b */ /* 0x000fe40003f4e000 */
[----:B------:R-:W-:Y:S02]  /*0a40*/  FSETP.GEU.AND P3, PT, R19, RZ, PT ;  /* 0x000000ff1300720b */ /* 0x000fe40003f6e000 */
[----:B------:R-:W-:Y:S02]  /*0a50*/  FSETP.GEU.AND P4, PT, R18, RZ, PT ;  /* 0x000000ff1200720b */ /* 0x000fe40003f8e000 */
[----:B------:R-:W-:-:S02]  /*0a60*/  FSETP.GEU.AND P5, PT, R0, RZ, PT ;  /* 0x000000ff0000720b */ /* 0x000fc40003fae000 */
[----:B------:R-:W-:Y:S01]  /*0a70*/  FSETP.GEU.AND P6, PT, R16, RZ, PT ;  /* 0x000000ff1000720b */ /* 0x000fe20003fce000 */
[----:B-1----:R-:W-:Y:S01]  /*0a80*/  IMAD.WIDE R20, R21, 0x4, R8 ;  /* 0x0000000415147825 */ /* 0x002fe200078e0208 */
[----:B------:R-:W-:Y:S02]  /*0a90*/  SEL R10, R27, RZ, P0 ;  /* 0x000000ff1b0a7207 */ /* 0x000fe40000000000 */
[----:B------:R-:W-:Y:S02]  /*0aa0*/  SEL R9, R24, RZ, P1 ;  /* 0x000000ff18097207 */ /* 0x000fe40000800000 */
[----:B------:R-:W-:Y:S02]  /*0ab0*/  SEL R8, R23, RZ, P2 ;  /* 0x000000ff17087207 */ /* 0x000fe40001000000 */
[----:B------:R-:W-:Y:S02]  /*0ac0*/  SEL R19, R19, RZ, P3 ;  /* 0x000000ff13137207 */ /* 0x000fe40001800000 */
[----:B------:R-:W-:-:S02]  /*0ad0*/  SEL R18, R18, RZ, P4 ;  /* 0x000000ff12127207 */ /* 0x000fc40002000000 */
[----:B------:R-:W-:Y:S02]  /*0ae0*/  SEL R17, R0, RZ, P5 ;  /* 0x000000ff00117207 */ /* 0x000fe40002800000 */
[----:B------:R-:W-:Y:S01]  /*0af0*/  SEL R16, R16, RZ, P6 ;  /* 0x000000ff10107207 */ /* 0x000fe20003000000 */
[----:B------:R-:W-:Y:S04]  /*0b00*/  STG.E.128 desc[UR4][R2.64], R4 ;  /* 0x0000000402007986 */ /* 0x000fe8000c101d04 */
[----:B------:R-:W-:Y:S04]  /*0b10*/  STG.E.128 desc[UR4][R2.64+0x800], R12 ;  /* 0x0008000c02007986 */ /* 0x000fe8000c101d04 */
[----:B------:R-:W-:Y:S04]  /*0b20*/  STG.E.128 desc[UR4][R20.64], R8 ;  /* 0x0000000814007986 */ /* 0x000fe8000c101d04 */
[----:B------:R-:W-:Y:S01]  /*0b30*/  STG.E.128 desc[UR4][R20.64+0x800], R16 ;  /* 0x0008001014007986 */ /* 0x000fe2000c101d04 */
[----:B------:R-:W-:Y:S05]  /*0b40*/  EXIT ;  /* 0x000000000000794d */ /* 0x000fea0003800000 */
.L_x_0:
[----:B------:R-:W-:-:S00]  /*0b50*/  BRA `(.L_x_0) ;  /* 0xfffffffc00fc7947 */ /* 0x000fc0000383ffff */
[----:B------:R-:W-:-:S00]  /*0b60*/  NOP ;  /* 0x0000000000007918 */ /* 0x000fc00000000000 */
        /* <DEDUP_REMOVED lines=9> */
.L_x_1:


//--------------------- .nv.global.init           --------------------------
	.section	.nv.global.init,"aw",@progbits
.nv.global.init:
	.type		_$_str,@object
	.size		_$_str,(_$_str_$_2 - _$_str)
_$_str:
        /*0000*/ 	.byte	0x5f, 0x5f, 0x43, 0x55, 0x44, 0x41, 0x5f, 0x46, 0x54, 0x5a, 0x00
	.type		_$_str_$_2,@object
	.size		_$_str_$_2,(.L_1 - _$_str_$_2)
_$_str_$_2:
        /*000b*/ 	.byte	0x5f, 0x5f, 0x43, 0x55, 0x44, 0x41, 0x5f, 0x50, 0x52, 0x45, 0x43, 0x5f, 0x53, 0x51, 0x52, 0x54
        /*001b*/ 	.byte	0x00
.L_1:


//--------------------- .nv.constant0.triton_poi_fused__native_batch_norm_legit_no_training_cat_relu_6 --------------------------
	.section	.nv.constant0.triton_poi_fused__native_batch_norm_legit_no_training_cat_relu_6,"a",@progbits
	.sectionflags	@""
	.align	4
.nv.constant0.triton_poi_fused__native_batch_norm_legit_no_training_cat_relu_6:
	.zero		596
